//
// Generated by NVIDIA NVVM Compiler
//
// Compiler Build ID: CL-36424714
// Cuda compilation tools, release 13.0, V13.0.88
// Based on NVVM 20.0.0
//

.version 9.0
.target sm_100
.address_size 64

	// .globl	_Z13gemm_baselinePfS_S_i

.visible .entry _Z13gemm_baselinePfS_S_i(
	.param .u64 .ptr .align 1 _Z13gemm_baselinePfS_S_i_param_0,
	.param .u64 .ptr .align 1 _Z13gemm_baselinePfS_S_i_param_1,
	.param .u64 .ptr .align 1 _Z13gemm_baselinePfS_S_i_param_2,
	.param .u32 _Z13gemm_baselinePfS_S_i_param_3
)
{
	.reg .pred 	%p<6>;
	.reg .b32 	%r<16>;
	.reg .b32 	%f<24>;
	.reg .b64 	%rd<55>;

	ld.param.u64 	%rd31, [_Z13gemm_baselinePfS_S_i_param_0];
	ld.param.u64 	%rd32, [_Z13gemm_baselinePfS_S_i_param_1];
	ld.param.u64 	%rd30, [_Z13gemm_baselinePfS_S_i_param_2];
	ld.param.u32 	%r2, [_Z13gemm_baselinePfS_S_i_param_3];
	cvta.to.global.u64 	%rd1, %rd32;
	cvta.to.global.u64 	%rd2, %rd31;
	mov.u32 	%r3, %ctaid.y;
	mov.u32 	%r4, %ntid.y;
	mov.u32 	%r5, %tid.y;
	mad.lo.s32 	%r6, %r3, %r4, %r5;
	mov.u32 	%r7, %nctaid.x;
	mov.u32 	%r8, %ntid.x;
	mov.u32 	%r9, %ctaid.x;
	mov.u32 	%r10, %tid.x;
	mad.lo.s32 	%r11, %r6, %r7, %r9;
	mad.lo.s32 	%r1, %r11, %r8, %r10;
	mul.lo.s32 	%r12, %r2, %r2;
	setp.ge.s32 	%p1, %r1, %r12;
	@%p1 bra 	$L__BB0_7;
	cvta.to.global.u64 	%rd34, %rd30;
	rem.s32 	%r13, %r1, %r2;
	mul.wide.s32 	%rd35, %r1, 4;
	add.s64 	%rd3, %rd34, %rd35;
	mov.b32 	%r14, 0;
	st.global.u32 	[%rd3], %r14;
	cvt.s64.s32 	%rd4, %r2;
	sub.s32 	%r15, %r1, %r13;
	cvt.s64.s32 	%rd5, %r15;
	cvt.s64.s32 	%rd6, %r13;
	max.u64 	%rd7, %rd4, 1;
	and.b64  	%rd52, %rd7, 3;
	setp.lt.u32 	%p2, %r2, 4;
	mov.b64 	%rd51, 0;
	mov.f32 	%f22, 0f00000000;
	@%p2 bra 	$L__BB0_4;
	and.b64  	%rd51, %rd7, -4;
	shl.b64 	%rd36, %rd6, 2;
	add.s64 	%rd49, %rd1, %rd36;
	shl.b64 	%rd11, %rd4, 4;
	mul.lo.s64 	%rd12, %rd4, 12;
	shl.b64 	%rd37, %rd5, 2;
	add.s64 	%rd38, %rd37, %rd2;
	add.s64 	%rd48, %rd38, 8;
	mov.f32 	%f22, 0f00000000;
	mov.u64 	%rd50, %rd51;
$L__BB0_3:
	ld.global.f32 	%f8, [%rd48+-8];
	ld.global.f32 	%f9, [%rd49];
	fma.rn.f32 	%f10, %f8, %f9, %f22;
	st.global.f32 	[%rd3], %f10;
	ld.global.f32 	%f11, [%rd48+-4];
	shl.b64 	%rd39, %rd4, 2;
	add.s64 	%rd40, %rd49, %rd39;
	ld.global.f32 	%f12, [%rd40];
	fma.rn.f32 	%f13, %f11, %f12, %f10;
	st.global.f32 	[%rd3], %f13;
	ld.global.f32 	%f14, [%rd48];
	shl.b64 	%rd41, %rd4, 3;
	add.s64 	%rd42, %rd49, %rd41;
	ld.global.f32 	%f15, [%rd42];
	fma.rn.f32 	%f16, %f14, %f15, %f13;
	st.global.f32 	[%rd3], %f16;
	ld.global.f32 	%f17, [%rd48+4];
	add.s64 	%rd43, %rd49, %rd12;
	ld.global.f32 	%f18, [%rd43];
	fma.rn.f32 	%f22, %f17, %f18, %f16;
	st.global.f32 	[%rd3], %f22;
	add.s64 	%rd50, %rd50, -4;
	add.s64 	%rd49, %rd49, %rd11;
	add.s64 	%rd48, %rd48, 16;
	setp.ne.s64 	%p3, %rd50, 0;
	@%p3 bra 	$L__BB0_3;
$L__BB0_4:
	setp.eq.s64 	%p4, %rd52, 0;
	@%p4 bra 	$L__BB0_7;
	mad.lo.s64 	%rd44, %rd51, %rd4, %rd6;
	shl.b64 	%rd45, %rd44, 2;
	add.s64 	%rd54, %rd1, %rd45;
	shl.b64 	%rd22, %rd4, 2;
	add.s64 	%rd46, %rd51, %rd5;
	shl.b64 	%rd47, %rd46, 2;
	add.s64 	%rd53, %rd2, %rd47;
$L__BB0_6:
	.pragma "nounroll";
	ld.global.f32 	%f19, [%rd53];
	ld.global.f32 	%f20, [%rd54];
	fma.rn.f32 	%f22, %f19, %f20, %f22;
	st.global.f32 	[%rd3], %f22;
	add.s64 	%rd54, %rd54, %rd22;
	add.s64 	%rd53, %rd53, 4;
	add.s64 	%rd52, %rd52, -1;
	setp.ne.s64 	%p5, %rd52, 0;
	@%p5 bra 	$L__BB0_6;
$L__BB0_7:
	ret;

}


// ===== COMPILED SASS (sm_100) =====

	.target	sm_100

	.elftype	@"ET_EXEC"


//--------------------- .note.nv.tkinfo           --------------------------
	.section	.note.nv.tkinfo,"",@"SHT_NOTE"
	.sectionflags	@"SHF_NOTE_NV_TKINFO"
	.tkinfo
        /*0018*/ 	.word	0x00000002
        /*0030*/ 	.string	""
        /*0030*/ 	.string	"ptxas"
        /*0030*/ 	.string	"Cuda compilation tools, release 13.0, V13.0.88"
        /*0030*/ 	.string	"Build cuda_13.0.r13.0/compiler.36424714_0"
        /*0030*/ 	.string	"-arch sm_100 -m 64 "



//--------------------- .note.nv.cuinfo           --------------------------
	.section	.note.nv.cuinfo,"",@"SHT_NOTE"
	.sectionflags	@"SHF_NOTE_NV_CUINFO"
        /*0018*/ 	.short	0x0002
        /*001a*/ 	.short	0x0064
        /*001c*/ 	.short	0x0082
	.zero		2


//--------------------- .nv.info                  --------------------------
	.section	.nv.info,"",@"SHT_CUDA_INFO"
	.align	4


	//----- nvinfo : EIATTR_REGCOUNT
	.align		4
        /*0000*/ 	.byte	0x04, 0x2f
        /*0002*/ 	.short	(.L_1 - .L_0)
	.align		4
.L_0:
        /*0004*/ 	.word	index@(_Z13gemm_baselinePfS_S_i)
        /*0008*/ 	.word	0x00000018


	//----- nvinfo : EIATTR_FRAME_SIZE
	.align		4
.L_1:
        /*000c*/ 	.byte	0x04, 0x11
        /*000e*/ 	.short	(.L_3 - .L_2)
	.align		4
.L_2:
        /*0010*/ 	.word	index@(_Z13gemm_baselinePfS_S_i)
        /*0014*/ 	.word	0x00000000


	//----- nvinfo : EIATTR_MIN_STACK_SIZE
	.align		4
.L_3:
        /*0018*/ 	.byte	0x04, 0x12
        /*001a*/ 	.short	(.L_5 - .L_4)
	.align		4
.L_4:
        /*001c*/ 	.word	index@(_Z13gemm_baselinePfS_S_i)
        /*0020*/ 	.word	0x00000000
.L_5:


//--------------------- .nv.compat                --------------------------
	.section	.nv.compat,"",@"SHT_CUDA_COMPAT_INFO"
	.align	4
        /*0000*/ 	.byte	0x02, 0x09, 0x00, 0x00, 0x02, 0x02, 0x01, 0x00, 0x02, 0x05, 0x05, 0x00, 0x03, 0x07, 0x01, 0x01
        /*0010*/ 	.byte	0x02, 0x03, 0x00, 0x00, 0x02, 0x06, 0x01, 0x00, 0x04, 0x0b, 0x08, 0x00, 0x09, 0x00, 0x00, 0x00
        /*0020*/ 	.byte	0x00, 0x00, 0x00, 0x00


//--------------------- .nv.info._Z13gemm_baselinePfS_S_i --------------------------
	.section	.nv.info._Z13gemm_baselinePfS_S_i,"",@"SHT_CUDA_INFO"
	.sectionflags	@""
	.align	4


	//----- nvinfo : EIATTR_CUDA_API_VERSION
	.align		4
        /*0000*/ 	.byte	0x04, 0x37
        /*0002*/ 	.short	(.L_7 - .L_6)
.L_6:
        /*0004*/ 	.word	0x00000082


	//----- nvinfo : EIATTR_KPARAM_INFO
	.align		4
.L_7:
        /*0008*/ 	.byte	0x04, 0x17
        /*000a*/ 	.short	(.L_9 - .L_8)
.L_8:
        /*000c*/ 	.word	0x00000000
        /*0010*/ 	.short	0x0003
        /*0012*/ 	.short	0x0018
        /*0014*/ 	.byte	0x00, 0xf0, 0x11, 0x00


	//----- nvinfo : EIATTR_KPARAM_INFO
	.align		4
.L_9:
        /*0018*/ 	.byte	0x04, 0x17
        /*001a*/ 	.short	(.L_11 - .L_10)
.L_10:
        /*001c*/ 	.word	0x00000000
        /*0020*/ 	.short	0x0002
        /*0022*/ 	.short	0x0010
        /*0024*/ 	.byte	0x00, 0xf5, 0x21, 0x00


	//----- nvinfo : EIATTR_KPARAM_INFO
	.align		4
.L_11:
        /*0028*/ 	.byte	0x04, 0x17
        /*002a*/ 	.short	(.L_13 - .L_12)
.L_12:
        /*002c*/ 	.word	0x00000000
        /*0030*/ 	.short	0x0001
        /*0032*/ 	.short	0x0008
        /*0034*/ 	.byte	0x00, 0xf5, 0x21, 0x00


	//----- nvinfo : EIATTR_KPARAM_INFO
	.align		4
.L_13:
        /*0038*/ 	.byte	0x04, 0x17
        /*003a*/ 	.short	(.L_15 - .L_14)
.L_14:
        /*003c*/ 	.word	0x00000000
        /*0040*/ 	.short	0x0000
        /*0042*/ 	.short	0x0000
        /*0044*/ 	.byte	0x00, 0xf5, 0x21, 0x00


	//----- nvinfo : EIATTR_SPARSE_MMA_MASK
	.align		4
.L_15:
        /*0048*/ 	.byte	0x03, 0x50
        /*004a*/ 	.short	0x0000


	//----- nvinfo : EIATTR_MAXREG_COUNT
	.align		4
        /*004c*/ 	.byte	0x03, 0x1b
        /*004e*/ 	.short	0x00ff


	//----- nvinfo : EIATTR_MERCURY_ISA_VERSION
	.align		4
        /*0050*/ 	.byte	0x03, 0x5f
        /*0052*/ 	.short	0x0101


	//----- nvinfo : EIATTR_VRC_CTA_INIT_COUNT
	.align		4
        /*0054*/ 	.byte	0x02, 0x4a
	.zero		1
	.zero		1


	//----- nvinfo : EIATTR_EXIT_INSTR_OFFSETS
	.align		4
        /*0058*/ 	.byte	0x04, 0x1c
        /*005a*/ 	.short	(.L_17 - .L_16)


	//   ....[0]....
.L_16:
        /*005c*/ 	.word	0x000000e0


	//   ....[1]....
        /*0060*/ 	.word	0x000012d0


	//   ....[2]....
        /*0064*/ 	.word	0x000014c0


	//----- nvinfo : EIATTR_CBANK_PARAM_SIZE
	.align		4
.L_17:
        /*0068*/ 	.byte	0x03, 0x19
        /*006a*/ 	.short	0x001c


	//----- nvinfo : EIATTR_PARAM_CBANK
	.align		4
        /*006c*/ 	.byte	0x04, 0x0a
        /*006e*/ 	.short	(.L_19 - .L_18)
	.align		4
.L_18:
        /*0070*/ 	.word	index@(.nv.constant0._Z13gemm_baselinePfS_S_i)
        /*0074*/ 	.short	0x0380
        /*0076*/ 	.short	0x001c


	//----- nvinfo : EIATTR_SW_WAR
	.align		4
.L_19:
        /*0078*/ 	.byte	0x04, 0x36
        /*007a*/ 	.short	(.L_21 - .L_20)
.L_20:
        /*007c*/ 	.word	0x00000008
.L_21:


//--------------------- .nv.callgraph             --------------------------
	.section	.nv.callgraph,"",@"SHT_CUDA_CALLGRAPH"
	.align	4
	.sectionentsize	8
	.align		4
        /*0000*/ 	.word	0x00000000
	.align		4
        /*0004*/ 	.word	0xffffffff
	.align		4
        /*0008*/ 	.word	0x00000000
	.align		4
        /*000c*/ 	.word	0xfffffffe
	.align		4
        /*0010*/ 	.word	0x00000000
	.align		4
        /*0014*/ 	.word	0xfffffffd
	.align		4
        /*0018*/ 	.word	0x00000000
	.align		4
        /*001c*/ 	.word	0xfffffffc


//--------------------- .text._Z13gemm_baselinePfS_S_i --------------------------
	.section	.text._Z13gemm_baselinePfS_S_i,"ax",@progbits
	.align	128
        .global         _Z13gemm_baselinePfS_S_i
        .type           _Z13gemm_baselinePfS_S_i,@function
        .size           _Z13gemm_baselinePfS_S_i,(.L_x_8 - _Z13gemm_baselinePfS_S_i)
        .other          _Z13gemm_baselinePfS_S_i,@"STO_CUDA_ENTRY STV_DEFAULT"
_Z13gemm_baselinePfS_S_i:
.text._Z13gemm_baselinePfS_S_i:
[----:B------:R-:W-:Y:S01]  /*0000*/  LDC R1, c[0x0][0x37c] ;  /* 0x0000df00ff017b82 */ /* 0x000fe20000000800 */
[----:B------:R-:W0:Y:S07]  /*0010*/  S2R R3, SR_TID.Y ;  /* 0x0000000000037919 */ /* 0x000e2e0000002200 */
[----:B------:R-:W0:Y:S01]  /*0020*/  S2UR UR4, SR_CTAID.Y ;  /* 0x00000000000479c3 */ /* 0x000e220000002600 */
[----:B------:R-:W1:Y:S01]  /*0030*/  LDCU UR18, c[0x0][0x398] ;  /* 0x00007300ff1277ac */ /* 0x000e620008000800 */
[----:B------:R-:W2:Y:S01]  /*0040*/  S2R R5, SR_CTAID.X ;  /* 0x0000000000057919 */ /* 0x000ea20000002500 */
[----:B------:R-:W3:Y:S05]  /*0050*/  S2R R7, SR_TID.X ;  /* 0x0000000000077919 */ /* 0x000eea0000002100 */
[----:B------:R-:W0:Y:S01]  /*0060*/  LDC R0, c[0x0][0x364] ;  /* 0x0000d900ff007b82 */ /* 0x000e220000000800 */
[----:B------:R-:W2:Y:S01]  /*0070*/  LDCU UR5, c[0x0][0x370] ;  /* 0x00006e00ff0577ac */ /* 0x000ea20008000800 */
[----:B------:R-:W3:Y:S01]  /*0080*/  LDCU UR6, c[0x0][0x360] ;  /* 0x00006c00ff0677ac */ /* 0x000ee20008000800 */
[----:B0-----:R-:W-:Y:S01]  /*0090*/  IMAD R0, R0, UR4, R3 ;  /* 0x0000000400007c24 */ /* 0x001fe2000f8e0203 */
[----:B-1----:R-:W-:-:S03]  /*00a0*/  UIMAD UR4, UR18, UR18, URZ ;  /* 0x00000012120472a4 */ /* 0x002fc6000f8e02ff */
[----:B--2---:R-:W-:-:S04]  /*00b0*/  IMAD R0, R0, UR5, R5 ;  /* 0x0000000500007c24 */ /* 0x004fc8000f8e0205 */
[----:B---3--:R-:W-:-:S05]  /*00c0*/  IMAD R7, R0, UR6, R7 ;  /* 0x0000000600077c24 */ /* 0x008fca000f8e0207 */
[----:B------:R-:W-:-:S13]  /*00d0*/  ISETP.GE.AND P0, PT, R7, UR4, PT ;  /* 0x0000000407007c0c */ /* 0x000fda000bf06270 */
[----:B------:R-:W-:Y:S05]  /*00e0*/  @P0 EXIT ;  /* 0x000000000000094d */ /* 0x000fea0003800000 */
[----:B------:R-:W-:Y:S01]  /*00f0*/  IABS R5, UR18 ;  /* 0x0000001200057c13 */ /* 0x000fe20008000000 */
[----:B------:R-:W0:Y:S01]  /*0100*/  LDCU.64 UR8, c[0x0][0x358] ;  /* 0x00006b00ff0877ac */ /* 0x000e220008000a00 */
[----:B------:R-:W-:Y:S01]  /*0110*/  ISETP.GE.AND P2, PT, R7, RZ, PT ;  /* 0x000000ff0700720c */ /* 0x000fe20003f46270 */
[----:B------:R-:W-:Y:S01]  /*0120*/  HFMA2 R6, -RZ, RZ, 0, 0 ;  /* 0x00000000ff067431 */ /* 0x000fe200000001ff */
[----:B------:R-:W1:Y:S01]  /*0130*/  I2F.RP R0, R5 ;  /* 0x0000000500007306 */ /* 0x000e620000209400 */
[----:B------:R-:W-:Y:S01]  /*0140*/  UISETP.GE.U32.AND UP1, UPT, UR18, 0x4, UPT ;  /* 0x000000041200788c */ /* 0x000fe2000bf26070 */
[----:B------:R-:W-:Y:S01]  /*0150*/  IMAD.MOV.U32 R8, RZ, RZ, RZ ;  /* 0x000000ffff087224 */ /* 0x000fe200078e00ff */
[----:B------:R-:W-:Y:S01]  /*0160*/  USHF.R.S32.HI UR5, URZ, 0x1f, UR18 ;  /* 0x0000001fff057899 */ /* 0x000fe20008011412 */
[----:B------:R-:W-:Y:S01]  /*0170*/  IMAD.MOV.U32 R13, RZ, RZ, RZ ;  /* 0x000000ffff0d7224 */ /* 0x000fe200078e00ff */
[----:B------:R-:W-:Y:S01]  /*0180*/  UISETP.GT.U32.AND UP0, UPT, UR18, 0x1, UPT ;  /* 0x000000011200788c */ /* 0x000fe2000bf04070 */
[----:B------:R-:W-:-:S03]  /*0190*/  UMOV UR4, URZ ;  /* 0x000000ff00047c82 */ /* 0x000fc60008000000 */
[----:B------:R-:W-:-:S04]  /*01a0*/  UISETP.GT.U32.AND.EX UP0, UPT, UR5, URZ, UPT, UP0 ;  /* 0x000000ff0500728c */ /* 0x000fc8000bf04100 */
[----:B------:R-:W-:Y:S01]  /*01b0*/  USEL UR6, UR18, 0x1, UP0 ;  /* 0x0000000112067887 */ /* 0x000fe20008000000 */
[----:B-1----:R-:W1:Y:S01]  /*01c0*/  MUFU.RCP R0, R0 ;  /* 0x0000000000007308 */ /* 0x002e620000001000 */
[----:B------:R-:W-:Y:S02]  /*01d0*/  USEL UR7, UR5, URZ, UP0 ;  /* 0x000000ff05077287 */ /* 0x000fe40008000000 */
[----:B------:R-:W-:Y:S01]  /*01e0*/  ULOP3.LUT UR16, UR6, 0x3, URZ, 0xc0, !UPT ;  /* 0x0000000306107892 */ /* 0x000fe2000f8ec0ff */
[----:B-1----:R-:W-:-:S04]  /*01f0*/  VIADD R2, R0, 0xffffffe ;  /* 0x0ffffffe00027836 */ /* 0x002fc80000000000 */
[----:B------:R1:W2:Y:S02]  /*0200*/  F2I.FTZ.U32.TRUNC.NTZ R3, R2 ;  /* 0x0000000200037305 */ /* 0x0002a4000021f000 */
[----:B-1----:R-:W-:Y:S02]  /*0210*/  IMAD.MOV.U32 R2, RZ, RZ, RZ ;  /* 0x000000ffff027224 */ /* 0x002fe400078e00ff */
[----:B--2---:R-:W-:-:S04]  /*0220*/  IMAD.MOV R4, RZ, RZ, -R3 ;  /* 0x000000ffff047224 */ /* 0x004fc800078e0a03 */
[----:B------:R-:W-:Y:S01]  /*0230*/  IMAD R9, R4, R5, RZ ;  /* 0x0000000504097224 */ /* 0x000fe200078e02ff */
[----:B------:R-:W-:-:S03]  /*0240*/  IABS R4, R7 ;  /* 0x0000000700047213 */ /* 0x000fc60000000000 */
[----:B------:R-:W-:-:S06]  /*0250*/  IMAD.HI.U32 R3, R3, R9, R2 ;  /* 0x0000000903037227 */ /* 0x000fcc00078e0002 */
[----:B------:R-:W-:-:S05]  /*0260*/  IMAD.HI.U32 R3, R3, R4, RZ ;  /* 0x0000000403037227 */ /* 0x000fca00078e00ff */
[----:B------:R-:W-:-:S05]  /*0270*/  IADD3 R3, PT, PT, -R3, RZ, RZ ;  /* 0x000000ff03037210 */ /* 0x000fca0007ffe1ff */
[C---:B------:R-:W-:Y:S02]  /*0280*/  IMAD R0, R5.reuse, R3, R4 ;  /* 0x0000000305007224 */ /* 0x040fe400078e0204 */
[----:B------:R-:W1:Y:S03]  /*0290*/  LDC.64 R2, c[0x0][0x390] ;  /* 0x0000e400ff027b82 */ /* 0x000e660000000a00 */
[----:B------:R-:W-:-:S13]  /*02a0*/  ISETP.GT.U32.AND P0, PT, R5, R0, PT ;  /* 0x000000000500720c */ /* 0x000fda0003f04070 */
[----:B------:R-:W-:Y:S01]  /*02b0*/  @!P0 IMAD.IADD R0, R0, 0x1, -R5 ;  /* 0x0000000100008824 */ /* 0x000fe200078e0a05 */
[----:B------:R-:W-:-:S04]  /*02c0*/  ISETP.NE.AND P0, PT, RZ, UR18, PT ;  /* 0x00000012ff007c0c */ /* 0x000fc8000bf05270 */
[----:B------:R-:W-:Y:S01]  /*02d0*/  ISETP.GT.U32.AND P1, PT, R5, R0, PT ;  /* 0x000000000500720c */ /* 0x000fe20003f24070 */
[----:B-1----:R-:W-:-:S05]  /*02e0*/  IMAD.WIDE R2, R7, 0x4, R2 ;  /* 0x0000000407027825 */ /* 0x002fca00078e0202 */
[----:B0-----:R0:W-:Y:S07]  /*02f0*/  STG.E desc[UR8][R2.64], RZ ;  /* 0x000000ff02007986 */ /* 0x0011ee000c101908 */
[----:B------:R-:W-:-:S04]  /*0300*/  @!P1 IMAD.IADD R0, R0, 0x1, -R5 ;  /* 0x0000000100009824 */ /* 0x000fc800078e0a05 */
[----:B------:R-:W-:Y:S01]  /*0310*/  @!P2 IMAD.MOV R0, RZ, RZ, -R0 ;  /* 0x000000ffff00a224 */ /* 0x000fe200078e0a00 */
[----:B------:R-:W-:-:S04]  /*0320*/  @!P0 LOP3.LUT R0, RZ, UR18, RZ, 0x33, !PT ;  /* 0x00000012ff008c12 */ /* 0x000fc8000f8e33ff */
[--C-:B------:R-:W-:Y:S01]  /*0330*/  SHF.R.S32.HI R11, RZ, 0x1f, R0.reuse ;  /* 0x0000001fff0b7819 */ /* 0x100fe20000011400 */
[----:B------:R-:W-:-:S05]  /*0340*/  IMAD.IADD R7, R7, 0x1, -R0 ;  /* 0x0000000107077824 */ /* 0x000fca00078e0a00 */
[----:B------:R-:W-:Y:S01]  /*0350*/  SHF.R.S32.HI R9, RZ, 0x1f, R7 ;  /* 0x0000001fff097819 */ /* 0x000fe20000011407 */
[----:B0-----:R-:W-:Y:S06]  /*0360*/  BRA.U !UP1, `(.L_x_0) ;  /* 0x0000000d09d07547 */ /* 0x001fec000b800000 */
[----:B------:R-:W0:Y:S01]  /*0370*/  LDCU.128 UR20, c[0x0][0x380] ;  /* 0x00007000ff1477ac */ /* 0x000e220008000c00 */
[----:B------:R-:W-:Y:S02]  /*0380*/  IMAD.U32 R8, RZ, RZ, UR7 ;  /* 0x00000007ff087e24 */ /* 0x000fe4000f8e00ff */
[----:B------:R-:W-:Y:S01]  /*0390*/  IMAD.MOV.U32 R13, RZ, RZ, RZ ;  /* 0x000000ffff0d7224 */ /* 0x000fe200078e00ff */
[----:B------:R-:W-:Y:S02]  /*03a0*/  ULOP3.LUT UR6, UR6, 0xfffffffc, URZ, 0xc0, !UPT ;  /* 0xfffffffc06067892 */ /* 0x000fe4000f8ec0ff */
[----:B------:R-:W-:Y:S02]  /*03b0*/  USHF.L.U64.HI UR15, UR18, 0x4, UR5 ;  /* 0x00000004120f7899 */ /* 0x000fe40008010205 */
[----:B------:R-:W-:Y:S02]  /*03c0*/  UISETP.GT.U32.AND UP0, UPT, UR6, URZ, UPT ;  /* 0x000000ff0600728c */ /* 0x000fe4000bf04070 */
[----:B------:R-:W-:Y:S01]  /*03d0*/  IMAD.U32 R6, RZ, RZ, UR6 ;  /* 0x00000006ff067e24 */ /* 0x000fe2000f8e00ff */
[----:B------:R-:W-:-:S02]  /*03e0*/  USHF.L.U32 UR14, UR18, 0x4, URZ ;  /* 0x00000004120e7899 */ /* 0x000fc400080006ff */
[----:B------:R-:W-:Y:S01]  /*03f0*/  UISETP.GT.AND.EX UP0, UPT, UR7, URZ, UPT, UP0 ;  /* 0x000000ff0700728c */ /* 0x000fe2000bf04300 */
[C---:B0-----:R-:W-:Y:S02]  /*0400*/  LEA R4, P1, R7.reuse, UR20, 0x2 ;  /* 0x0000001407047c11 */ /* 0x041fe4000f8210ff */
[----:B------:R-:W-:Y:S02]  /*0410*/  LEA R10, P0, R0, UR22, 0x2 ;  /* 0x00000016000a7c11 */ /* 0x000fe4000f8010ff */
[----:B------:R-:W-:Y:S02]  /*0420*/  LEA.HI.X R5, R7, UR21, R9, 0x2, P1 ;  /* 0x0000001507057c11 */ /* 0x000fe400088f1409 */
[----:B------:R-:W-:Y:S02]  /*0430*/  IADD3 R4, P1, PT, R4, 0x8, RZ ;  /* 0x0000000804047810 */ /* 0x000fe40007f3e0ff */
[----:B------:R-:W-:Y:S02]  /*0440*/  LEA.HI.X R11, R0, UR23, R11, 0x2, P0 ;  /* 0x00000017000b7c11 */ /* 0x000fe400080f140b */
[----:B------:R-:W-:Y:S01]  /*0450*/  IADD3.X R5, PT, PT, RZ, R5, RZ, P1, !PT ;  /* 0x00000005ff057210 */ /* 0x000fe20000ffe4ff */
[----:B------:R-:W-:Y:S08]  /*0460*/  BRA.U !UP0, `(.L_x_1) ;  /* 0x0000000908fc7547 */ /* 0x000ff0000b800000 */
[----:B------:R-:W-:Y:S02]  /*0470*/  UISETP.GT.U32.AND UP1, UPT, UR6, 0xc, UPT ;  /* 0x0000000c0600788c */ /* 0x000fe4000bf24070 */
[----:B------:R-:W-:Y:S02]  /*0480*/  UPLOP3.LUT UP0, UPT, UPT, UPT, UPT, 0x80, 0x8 ;  /* 0x000000000008789c */ /* 0x000fe40003f0f070 */
[----:B------:R-:W-:-:S09]  /*0490*/  UISETP.GT.AND.EX UP1, UPT, UR7, URZ, UPT, UP1 ;  /* 0x000000ff0700728c */ /* 0x000fd2000bf24310 */
[----:B------:R-:W-:Y:S05]  /*04a0*/  BRA.U !UP1, `(.L_x_2) ;  /* 0x0000000509c47547 */ /* 0x000fea000b800000 */
[----:B------:R-:W-:Y:S02]  /*04b0*/  USHF.L.U64.HI UR13, UR18, 0x2, UR5 ;  /* 0x00000002120d7899 */ /* 0x000fe40008010205 */
[----:B------:R-:W-:Y:S02]  /*04c0*/  USHF.L.U32 UR12, UR18, 0x2, URZ ;  /* 0x00000002120c7899 */ /* 0x000fe400080006ff */
[----:B------:R-:W-:Y:S02]  /*04d0*/  USHF.L.U64.HI UR11, UR18, 0x3, UR5 ;  /* 0x00000003120b7899 */ /* 0x000fe40008010205 */
[----:B------:R-:W-:Y:S02]  /*04e0*/  USHF.L.U32 UR10, UR18, 0x3, URZ ;  /* 0x00000003120a7899 */ /* 0x000fe400080006ff */
[----:B------:R-:W-:-:S11]  /*04f0*/  UPLOP3.LUT UP0, UPT, UPT, UPT, UPT, 0x40, 0x4 ;  /* 0x000000000004789c */ /* 0x000fd60003f0e870 */
.L_x_3:
[----:B------:R-:W2:Y:S04]  /*0500*/  LDG.E R12, desc[UR8][R4.64+-0x8] ;  /* 0xfffff808040c7981 */ /* 0x000ea8000c1e1900 */
[----:B------:R-:W2:Y:S01]  /*0510*/  LDG.E R16, desc[UR8][R10.64] ;  /* 0x000000080a107981 */ /* 0x000ea2000c1e1900 */
[----:B------:R-:W-:-:S04]  /*0520*/  IADD3 R14, P0, PT, R10, UR12, RZ ;  /* 0x0000000c0a0e7c10 */ /* 0x000fc8000ff1e0ff */
[----:B------:R-:W-:Y:S01]  /*0530*/  IADD3.X R15, PT, PT, R11, UR13, RZ, P0, !PT ;  /* 0x0000000d0b0f7c10 */ /* 0x000fe200087fe4ff */
[----:B--2---:R-:W-:-:S05]  /*0540*/  FFMA R17, R12, R16, R13 ;  /* 0x000000100c117223 */ /* 0x004fca000000000d */
[----:B0-----:R0:W-:Y:S04]  /*0550*/  STG.E desc[UR8][R2.64], R17 ;  /* 0x0000001102007986 */ /* 0x0011e8000c101908 */
[----:B------:R-:W2:Y:S04]  /*0560*/  LDG.E R14, desc[UR8][R14.64] ;  /* 0x000000080e0e7981 */ /* 0x000ea8000c1e1900 */
[----:B------:R-:W2:Y:S01]  /*0570*/  LDG.E R16, desc[UR8][R4.64+-0x4] ;  /* 0xfffffc0804107981 */ /* 0x000ea2000c1e1900 */
[----:B------:R-:W-:-:S04]  /*0580*/  IADD3 R12, P0, PT, R10, UR10, RZ ;  /* 0x0000000a0a0c7c10 */ /* 0x000fc8000ff1e0ff */
[----:B------:R-:W-:Y:S01]  /*0590*/  IADD3.X R13, PT, PT, R11, UR11, RZ, P0, !PT ;  /* 0x0000000b0b0d7c10 */ /* 0x000fe200087fe4ff */
[----:B--2---:R-:W-:-:S05]  /*05a0*/  FFMA R19, R16, R14, R17 ;  /* 0x0000000e10137223 */ /* 0x004fca0000000011 */
[----:B------:R1:W-:Y:S04]  /*05b0*/  STG.E desc[UR8][R2.64], R19 ;  /* 0x0000001302007986 */ /* 0x0003e8000c101908 */
[----:B------:R-:W2:Y:S04]  /*05c0*/  LDG.E R12, desc[UR8][R12.64] ;  /* 0x000000080c0c7981 */ /* 0x000ea8000c1e1900 */
[----:B------:R-:W2:Y:S01]  /*05d0*/  LDG.E R18, desc[UR8][R4.64] ;  /* 0x0000000804127981 */ /* 0x000ea2000c1e1900 */
[----:B------:R-:W-:Y:S01]  /*05e0*/  MOV R21, UR18 ;  /* 0x0000001200157c02 */ /* 0x000fe20008000f00 */
[----:B------:R-:W-:-:S04]  /*05f0*/  UIMAD UR17, UR5, 0xc, URZ ;  /* 0x0000000c051178a4 */ /* 0x000fc8000f8e02ff */
[----:B0-----:R-:W-:-:S04]  /*0600*/  IMAD.WIDE.U32 R16, R21, 0xc, R10 ;  /* 0x0000000c15107825 */ /* 0x001fc800078e000a */
[----:B------:R-:W-:Y:S02]  /*0610*/  VIADD R17, R17, UR17 ;  /* 0x0000001111117c36 */ /* 0x000fe40008000000 */
[----:B--2---:R-:W-:-:S05]  /*0620*/  FFMA R15, R18, R12, R19 ;  /* 0x0000000c120f7223 */ /* 0x004fca0000000013 */
[----:B------:R0:W-:Y:S04]  /*0630*/  STG.E desc[UR8][R2.64], R15 ;  /* 0x0000000f02007986 */ /* 0x0001e8000c101908 */
[----:B------:R-:W1:Y:S04]  /*0640*/  LDG.E R16, desc[UR8][R16.64] ;  /* 0x0000000810107981 */ /* 0x000e68000c1e1900 */
[----:B------:R-:W1:Y:S01]  /*0650*/  LDG.E R14, desc[UR8][R4.64+0x4] ;  /* 0x00000408040e7981 */ /* 0x000e62000c1e1900 */
[----:B------:R-:W-:-:S04]  /*0660*/  IADD3 R10, P0, PT, R10, UR14, RZ ;  /* 0x0000000e0a0a7c10 */ /* 0x000fc8000ff1e0ff */
[----:B------:R-:W-:Y:S01]  /*0670*/  IADD3.X R11, PT, PT, R11, UR15, RZ, P0, !PT ;  /* 0x0000000f0b0b7c10 */ /* 0x000fe200087fe4ff */
[----:B-1----:R-:W-:-:S05]  /*0680*/  FFMA R19, R14, R16, R15 ;  /* 0x000000100e137223 */ /* 0x002fca000000000f */
[----:B------:R1:W-:Y:S04]  /*0690*/  STG.E desc[UR8][R2.64], R19 ;  /* 0x0000001302007986 */ /* 0x0003e8000c101908 */
[----:B------:R-:W2:Y:S04]  /*06a0*/  LDG.E R14, desc[UR8][R4.64+0x8] ;  /* 0x00000808040e7981 */ /* 0x000ea8000c1e1900 */
[----:B------:R-:W2:Y:S01]  /*06b0*/  LDG.E R18, desc[UR8][R10.64] ;  /* 0x000000080a127981 */ /* 0x000ea2000c1e1900 */
[----:B------:R-:W-:-:S04]  /*06c0*/  IADD3 R12, P0, PT, R10, UR12, RZ ;  /* 0x0000000c0a0c7c10 */ /* 0x000fc8000ff1e0ff */
[----:B------:R-:W-:Y:S01]  /*06d0*/  IADD3.X R13, PT, PT, R11, UR13, RZ, P0, !PT ;  /* 0x0000000d0b0d7c10 */ /* 0x000fe200087fe4ff */
[----:B--2---:R-:W-:-:S05]  /*06e0*/  FFMA R21, R14, R18, R19 ;  /* 0x000000120e157223 */ /* 0x004fca0000000013 */
[----:B------:R2:W-:Y:S04]  /*06f0*/  STG.E desc[UR8][R2.64], R21 ;  /* 0x0000001502007986 */ /* 0x0005e8000c101908 */
[----:B------:R-:W1:Y:S04]  /*0700*/  LDG.E R12, desc[UR8][R12.64] ;  /* 0x000000080c0c7981 */ /* 0x000e68000c1e1900 */
[----:B------:R-:W1:Y:S01]  /*0710*/  LDG.E R16, desc[UR8][R4.64+0xc] ;  /* 0x00000c0804107981 */ /* 0x000e62000c1e1900 */
[----:B------:R-:W-:-:S04]  /*0720*/  IADD3 R14, P0, PT, R10, UR10, RZ ;  /* 0x0000000a0a0e7c10 */ /* 0x000fc8000ff1e0ff */
[----:B0-----:R-:W-:Y:S01]  /*0730*/  IADD3.X R15, PT, PT, R11, UR11, RZ, P0, !PT ;  /* 0x0000000b0b0f7c10 */ /* 0x001fe200087fe4ff */
[----:B-1----:R-:W-:-:S05]  /*0740*/  FFMA R19, R16, R12, R21 ;  /* 0x0000000c10137223 */ /* 0x002fca0000000015 */
[----:B------:R0:W-:Y:S04]  /*0750*/  STG.E desc[UR8][R2.64], R19 ;  /* 0x0000001302007986 */ /* 0x0001e8000c101908 */
[----:B------:R-:W2:Y:S04]  /*0760*/  LDG.E R14, desc[UR8][R14.64] ;  /* 0x000000080e0e7981 */ /* 0x000ea8000c1e1900 */
[----:B------:R-:W2:Y:S01]  /*0770*/  LDG.E R18, desc[UR8][R4.64+0x10] ;  /* 0x0000100804127981 */ /* 0x000ea2000c1e1900 */
[----:B------:R-:W-:-:S04]  /*0780*/  IMAD.U32 R17, RZ, RZ, UR18 ;  /* 0x00000012ff117e24 */ /* 0x000fc8000f8e00ff */
[----:B------:R-:W-:-:S05]  /*0790*/  IMAD.WIDE.U32 R16, R17, 0xc, R10 ;  /* 0x0000000c11107825 */ /* 0x000fca00078e000a */
[----:B------:R-:W-:Y:S01]  /*07a0*/  IADD3 R17, PT, PT, R17, UR17, RZ ;  /* 0x0000001111117c10 */ /* 0x000fe2000fffe0ff */
[----:B--2---:R-:W-:-:S05]  /*07b0*/  FFMA R21, R18, R14, R19 ;  /* 0x0000000e12157223 */ /* 0x004fca0000000013 */
[----:B------:R1:W-:Y:S04]  /*07c0*/  STG.E desc[UR8][R2.64], R21 ;  /* 0x0000001502007986 */ /* 0x0003e8000c101908 */
[----:B------:R-:W0:Y:S04]  /*07d0*/  LDG.E R16, desc[UR8][R16.64] ;  /* 0x0000000810107981 */ /* 0x000e28000c1e1900 */
[----:B------:R-:W0:Y:S01]  /*07e0*/  LDG.E R12, desc[UR8][R4.64+0x14] ;  /* 0x00001408040c7981 */ /* 0x000e22000c1e1900 */
[----:B------:R-:W-:-:S04]  /*07f0*/  IADD3 R10, P0, PT, R10, UR14, RZ ;  /* 0x0000000e0a0a7c10 */ /* 0x000fc8000ff1e0ff */
[----:B------:R-:W-:Y:S01]  /*0800*/  IADD3.X R11, PT, PT, R11, UR15, RZ, P0, !PT ;  /* 0x0000000f0b0b7c10 */ /* 0x000fe200087fe4ff */
[----:B0-----:R-:W-:-:S05]  /*0810*/  FFMA R19, R12, R16, R21 ;  /* 0x000000100c137223 */ /* 0x001fca0000000015 */
[----:B------:R0:W-:Y:S04]  /*0820*/  STG.E desc[UR8][R2.64], R19 ;  /* 0x0000001302007986 */ /* 0x0001e8000c101908 */
[----:B------:R-:W1:Y:S04]  /*0830*/  LDG.E R14, desc[UR8][R4.64+0x18] ;  /* 0x00001808040e7981 */ /* 0x000e68000c1e1900 */
[----:B------:R-:W1:Y:S01]  /*0840*/  LDG.E R15, desc[UR8][R10.64] ;  /* 0x000000080a0f7981 */ /* 0x000e62000c1e1900 */
[----:B------:R-:W-:-:S04]  /*0850*/  IADD3 R12, P0, PT, R10, UR12, RZ ;  /* 0x0000000c0a0c7c10 */ /* 0x000fc8000ff1e0ff */
[----:B------:R-:W-:Y:S01]  /*0860*/  IADD3.X R13, PT, PT, R11, UR13, RZ, P0, !PT ;  /* 0x0000000d0b0d7c10 */ /* 0x000fe200087fe4ff */
[----:B-1----:R-:W-:-:S05]  /*0870*/  FFMA R21, R14, R15, R19 ;  /* 0x0000000f0e157223 */ /* 0x002fca0000000013 */
        /* <DEDUP_REMOVED lines=9> */
[----:B------:R-:W-:-:S04]  /*0910*/  IMAD.U32 R17, RZ, RZ, UR18 ;  /* 0x00000012ff117e24 */ /* 0x000fc8000f8e00ff */
[----:B------:R-:W-:-:S04]  /*0920*/  IMAD.WIDE.U32 R16, R17, 0xc, R10 ;  /* 0x0000000c11107825 */ /* 0x000fc800078e000a */
[----:B------:R-:W-:Y:S02]  /*0930*/  VIADD R17, R17, UR17 ;  /* 0x0000001111117c36 */ /* 0x000fe40008000000 */
        /* <DEDUP_REMOVED lines=22> */
[----:B------:R-:W-:-:S05]  /*0aa0*/  MOV R17, UR18 ;  /* 0x0000001200117c02 */ /* 0x000fca0008000f00 */
[----:B------:R-:W-:-:S04]  /*0ab0*/  IMAD.WIDE.U32 R16, R17, 0xc, R10 ;  /* 0x0000000c11107825 */ /* 0x000fc800078e000a */
[----:B------:R-:W-:Y:S02]  /*0ac0*/  VIADD R17, R17, UR17 ;  /* 0x0000001111117c36 */ /* 0x000fe40008000000 */
[----:B-1----:R-:W-:-:S05]  /*0ad0*/  FFMA R21, R18, R14, R19 ;  /* 0x0000000e12157223 */ /* 0x002fca0000000013 */
[----:B------:R0:W-:Y:S04]  /*0ae0*/  STG.E desc[UR8][R2.64], R21 ;  /* 0x0000001502007986 */ /* 0x0001e8000c101908 */
[----:B------:R-:W2:Y:S04]  /*0af0*/  LDG.E R13, desc[UR8][R16.64] ;  /* 0x00000008100d7981 */ /* 0x000ea8000c1e1900 */
[----:B------:R1:W2:Y:S01]  /*0b00*/  LDG.E R12, desc[UR8][R4.64+0x34] ;  /* 0x00003408040c7981 */ /* 0x0002a2000c1e1900 */
[----:B------:R-:W-:Y:S01]  /*0b10*/  UIADD3 UR6, UP1, UPT, UR6, -0x10, URZ ;  /* 0xfffffff006067890 */ /* 0x000fe2000ff3e0ff */
[----:B------:R-:W-:-:S03]  /*0b20*/  IADD3 R10, P0, PT, R10, UR14, RZ ;  /* 0x0000000e0a0a7c10 */ /* 0x000fc6000ff1e0ff */
[----:B------:R-:W-:Y:S01]  /*0b30*/  UIADD3.X UR7, UPT, UPT, UR7, -0x1, URZ, UP1, !UPT ;  /* 0xffffffff07077890 */ /* 0x000fe20008ffe4ff */
[----:B------:R-:W-:Y:S01]  /*0b40*/  IADD3.X R11, PT, PT, R11, UR15, RZ, P0, !PT ;  /* 0x0000000f0b0b7c10 */ /* 0x000fe200087fe4ff */
[----:B------:R-:W-:Y:S01]  /*0b50*/  UISETP.GT.U32.AND UP1, UPT, UR6, 0xc, UPT ;  /* 0x0000000c0600788c */ /* 0x000fe2000bf24070 */
[----:B-1----:R-:W-:-:S03]  /*0b60*/  IADD3 R4, P1, PT, R4, 0x40, RZ ;  /* 0x0000004004047810 */ /* 0x002fc60007f3e0ff */
[----:B------:R-:W-:Y:S02]  /*0b70*/  UISETP.GT.AND.EX UP1, UPT, UR7, URZ, UPT, UP1 ;  /* 0x000000ff0700728c */ /* 0x000fe4000bf24310 */
[----:B------:R-:W-:Y:S02]  /*0b80*/  IMAD.X R5, RZ, RZ, R5, P1 ;  /* 0x000000ffff057224 */ /* 0x000fe400008e0605 */
[----:B--2---:R-:W-:-:S05]  /*0b90*/  FFMA R13, R12, R13, R21 ;  /* 0x0000000d0c0d7223 */ /* 0x004fca0000000015 */
[----:B------:R0:W-:Y:S01]  /*0ba0*/  STG.E desc[UR8][R2.64], R13 ;  /* 0x0000000d02007986 */ /* 0x0001e2000c101908 */
[----:B------:R-:W-:Y:S05]  /*0bb0*/  BRA.U UP1, `(.L_x_3) ;  /* 0xfffffff901507547 */ /* 0x000fea000b83ffff */
.L_x_2:
[----:B------:R-:W-:-:S04]  /*0bc0*/  UISETP.GT.U32.AND UP1, UPT, UR6, 0x4, UPT ;  /* 0x000000040600788c */ /* 0x000fc8000bf24070 */
[----:B------:R-:W-:-:S09]  /*0bd0*/  UISETP.GT.AND.EX UP1, UPT, UR7, URZ, UPT, UP1 ;  /* 0x000000ff0700728c */ /* 0x000fd2000bf24310 */
[----:B------:R-:W-:Y:S05]  /*0be0*/  BRA.U !UP1, `(.L_x_4) ;  /* 0x0000000509107547 */ /* 0x000fea000b800000 */
[----:B------:R-:W2:Y:S04]  /*0bf0*/  LDG.E R12, desc[UR8][R4.64+-0x8] ;  /* 0xfffff808040c7981 */ /* 0x000ea8000c1e1900 */
[----:B------:R-:W2:Y:S01]  /*0c00*/  LDG.E R16, desc[UR8][R10.64] ;  /* 0x000000080a107981 */ /* 0x000ea2000c1e1900 */
[----:B------:R-:W-:Y:S01]  /*0c10*/  MOV R15, UR18 ;  /* 0x00000012000f7c02 */ /* 0x000fe20008000f00 */
[----:B------:R-:W-:Y:S02]  /*0c20*/  IMAD.U32 R18, RZ, RZ, UR18 ;  /* 0x00000012ff127e24 */ /* 0x000fe4000f8e00ff */
[----:B------:R-:W-:Y:S01]  /*0c30*/  IMAD.U32 R17, RZ, RZ, UR5 ;  /* 0x00000005ff117e24 */ /* 0x000fe2000f8e00ff */
[----:B------:R-:W-:-:S04]  /*0c40*/  LEA R14, P0, R15, R10, 0x2 ;  /* 0x0000000a0f0e7211 */ /* 0x000fc800078010ff */
[----:B------:R-:W-:Y:S01]  /*0c50*/  LEA.HI.X R15, R18, R11, R17, 0x2, P0 ;  /* 0x0000000b120f7211 */ /* 0x000fe200000f1411 */
[----:B--2---:R-:W-:-:S05]  /*0c60*/  FFMA R17, R12, R16, R13 ;  /* 0x000000100c117223 */ /* 0x004fca000000000d */
[----:B------:R1:W-:Y:S04]  /*0c70*/  STG.E desc[UR8][R2.64], R17 ;  /* 0x0000001102007986 */ /* 0x0003e8000c101908 */
[----:B------:R-:W2:Y:S04]  /*0c80*/  LDG.E R14, desc[UR8][R14.64] ;  /* 0x000000080e0e7981 */ /* 0x000ea8000c1e1900 */
[----:B------:R-:W2:Y:S01]  /*0c90*/  LDG.E R16, desc[UR8][R4.64+-0x4] ;  /* 0xfffffc0804107981 */ /* 0x000ea2000c1e1900 */
[----:B0-----:R-:W-:Y:S01]  /*0ca0*/  MOV R13, UR18 ;  /* 0x00000012000d7c02 */ /* 0x001fe20008000f00 */
[----:B------:R-:W-:-:S03]  /*0cb0*/  IMAD.U32 R19, RZ, RZ, UR5 ;  /* 0x00000005ff137e24 */ /* 0x000fc6000f8e00ff */
[----:B------:R-:W-:-:S04]  /*0cc0*/  LEA R12, P0, R13, R10, 0x3 ;  /* 0x0000000a0d0c7211 */ /* 0x000fc800078018ff */
[----:B------:R-:W-:Y:S01]  /*0cd0*/  LEA.HI.X R13, R18, R11, R19, 0x3, P0 ;  /* 0x0000000b120d7211 */ /* 0x000fe200000f1c13 */
[----:B--2---:R-:W-:-:S05]  /*0ce0*/  FFMA R19, R16, R14, R17 ;  /* 0x0000000e10137223 */ /* 0x004fca0000000011 */
[----:B------:R0:W-:Y:S04]  /*0cf0*/  STG.E desc[UR8][R2.64], R19 ;  /* 0x0000001302007986 */ /* 0x0001e8000c101908 */
[----:B------:R-:W1:Y:S04]  /*0d00*/  LDG.E R12, desc[UR8][R12.64] ;  /* 0x000000080c0c7981 */ /* 0x000e68000c1e1900 */
[----:B------:R-:W1:Y:S01]  /*0d10*/  LDG.E R16, desc[UR8][R4.64] ;  /* 0x0000000804107981 */ /* 0x000e62000c1e1900 */
[----:B------:R-:W-:Y:S01]  /*0d20*/  IMAD.U32 R15, RZ, RZ, UR18 ;  /* 0x00000012ff0f7e24 */ /* 0x000fe2000f8e00ff */
[----:B------:R-:W-:-:S03]  /*0d30*/  UIMAD UR10, UR5, 0xc, URZ ;  /* 0x0000000c050a78a4 */ /* 0x000fc6000f8e02ff */
[----:B------:R-:W-:-:S05]  /*0d40*/  IMAD.WIDE.U32 R14, R15, 0xc, R10 ;  /* 0x0000000c0f0e7825 */ /* 0x000fca00078e000a */
[----:B------:R-:W-:Y:S01]  /*0d50*/  IADD3 R15, PT, PT, R15, UR10, RZ ;  /* 0x0000000a0f0f7c10 */ /* 0x000fe2000fffe0ff */
        /* <DEDUP_REMOVED lines=8> */
[----:B------:R-:W2:Y:S04]  /*0de0*/  LDG.E R16, desc[UR8][R4.64+0x8] ;  /* 0x0000080804107981 */ /* 0x000ea8000c1e1900 */
[----:B------:R-:W2:Y:S01]  /*0df0*/  LDG.E R18, desc[UR8][R10.64] ;  /* 0x000000080a127981 */ /* 0x000ea2000c1e1900 */
[----:B------:R-:W-:Y:S01]  /*0e00*/  IMAD.U32 R13, RZ, RZ, UR18 ;  /* 0x00000012ff0d7e24 */ /* 0x000fe2000f8e00ff */
[----:B-1----:R-:W-:Y:S01]  /*0e10*/  MOV R17, UR5 ;  /* 0x0000000500117c02 */ /* 0x002fe20008000f00 */
[----:B------:R-:W-:-:S03]  /*0e20*/  IMAD.U32 R21, RZ, RZ, UR18 ;  /* 0x00000012ff157e24 */ /* 0x000fc6000f8e00ff */
[----:B------:R-:W-:-:S04]  /*0e30*/  LEA R12, P0, R13, R10, 0x2 ;  /* 0x0000000a0d0c7211 */ /* 0x000fc800078010ff */
[----:B------:R-:W-:Y:S01]  /*0e40*/  LEA.HI.X R13, R21, R11, R17, 0x2, P0 ;  /* 0x0000000b150d7211 */ /* 0x000fe200000f1411 */
[----:B--2---:R-:W-:-:S05]  /*0e50*/  FFMA R17, R16, R18, R19 ;  /* 0x0000001210117223 */ /* 0x004fca0000000013 */
[----:B------:R1:W-:Y:S04]  /*0e60*/  STG.E desc[UR8][R2.64], R17 ;  /* 0x0000001102007986 */ /* 0x0003e8000c101908 */
[----:B------:R-:W2:Y:S04]  /*0e70*/  LDG.E R12, desc[UR8][R12.64] ;  /* 0x000000080c0c7981 */ /* 0x000ea8000c1e1900 */
[----:B------:R-:W2:Y:S01]  /*0e80*/  LDG.E R16, desc[UR8][R4.64+0xc] ;  /* 0x00000c0804107981 */ /* 0x000ea2000c1e1900 */
[----:B------:R-:W-:Y:S01]  /*0e90*/  IMAD.U32 R15, RZ, RZ, UR18 ;  /* 0x00000012ff0f7e24 */ /* 0x000fe2000f8e00ff */
[----:B------:R-:W-:Y:S01]  /*0ea0*/  MOV R18, UR5 ;  /* 0x0000000500127c02 */ /* 0x000fe20008000f00 */
[----:B0-----:R-:W-:-:S03]  /*0eb0*/  IMAD.U32 R19, RZ, RZ, UR18 ;  /* 0x00000012ff137e24 */ /* 0x001fc6000f8e00ff */
[----:B------:R-:W-:-:S04]  /*0ec0*/  LEA R14, P0, R15, R10, 0x3 ;  /* 0x0000000a0f0e7211 */ /* 0x000fc800078018ff */
[----:B------:R-:W-:Y:S01]  /*0ed0*/  LEA.HI.X R15, R19, R11, R18, 0x3, P0 ;  /* 0x0000000b130f7211 */ /* 0x000fe200000f1c12 */
[----:B--2---:R-:W-:-:S05]  /*0ee0*/  FFMA R19, R16, R12, R17 ;  /* 0x0000000c10137223 */ /* 0x004fca0000000011 */
[----:B------:R2:W-:Y:S04]  /*0ef0*/  STG.E desc[UR8][R2.64], R19 ;  /* 0x0000001302007986 */ /* 0x0005e8000c101908 */
[----:B------:R-:W3:Y:S04]  /*0f00*/  LDG.E R14, desc[UR8][R14.64] ;  /* 0x000000080e0e7981 */ /* 0x000ee8000c1e1900 */
[----:B------:R-:W3:Y:S01]  /*0f10*/  LDG.E R16, desc[UR8][R4.64+0x10] ;  /* 0x0000100804107981 */ /* 0x000ee2000c1e1900 */
[----:B------:R-:W-:-:S04]  /*0f20*/  IMAD.U32 R13, RZ, RZ, UR18 ;  /* 0x00000012ff0d7e24 */ /* 0x000fc8000f8e00ff */
[----:B------:R-:W-:-:S04]  /*0f30*/  IMAD.WIDE.U32 R12, R13, 0xc, R10 ;  /* 0x0000000c0d0c7825 */ /* 0x000fc800078e000a */
[----:B-1----:R-:W-:Y:S02]  /*0f40*/  VIADD R17, R13, UR10 ;  /* 0x0000000a0d117c36 */ /* 0x002fe40008000000 */
[----:B---3--:R-:W-:Y:S01]  /*0f50*/  FFMA R21, R16, R14, R19 ;  /* 0x0000000e10157223 */ /* 0x008fe20000000013 */
[----:B------:R-:W-:-:S04]  /*0f60*/  MOV R16, R12 ;  /* 0x0000000c00107202 */ /* 0x000fc80000000f00 */
[----:B------:R2:W-:Y:S04]  /*0f70*/  STG.E desc[UR8][R2.64], R21 ;  /* 0x0000001502007986 */ /* 0x0005e8000c101908 */
[----:B------:R-:W3:Y:S04]  /*0f80*/  LDG.E R13, desc[UR8][R16.64] ;  /* 0x00000008100d7981 */ /* 0x000ee8000c1e1900 */
[----:B------:R0:W3:Y:S01]  /*0f90*/  LDG.E R12, desc[UR8][R4.64+0x14] ;  /* 0x00001408040c7981 */ /* 0x0000e2000c1e1900 */
[----:B------:R-:W-:Y:S01]  /*0fa0*/  IADD3 R10, P0, PT, R10, UR14, RZ ;  /* 0x0000000e0a0a7c10 */ /* 0x000fe2000ff1e0ff */
[----:B------:R-:W-:-:S03]  /*0fb0*/  UIADD3 UR6, UP0, UPT, UR6, -0x8, URZ ;  /* 0xfffffff806067890 */ /* 0x000fc6000ff1e0ff */
[----:B------:R-:W-:Y:S01]  /*0fc0*/  IADD3.X R11, PT, PT, R11, UR15, RZ, P0, !PT ;  /* 0x0000000f0b0b7c10 */ /* 0x000fe200087fe4ff */
[----:B------:R-:W-:Y:S02]  /*0fd0*/  UIADD3.X UR7, UPT, UPT, UR7, -0x1, URZ, UP0, !UPT ;  /* 0xffffffff07077890 */ /* 0x000fe400087fe4ff */
[----:B------:R-:W-:Y:S01]  /*0fe0*/  UPLOP3.LUT UP0, UPT, UPT, UPT, UPT, 0x40, 0x4 ;  /* 0x000000000004789c */ /* 0x000fe20003f0e870 */
[----:B0-----:R-:W-:-:S05]  /*0ff0*/  IADD3 R4, P1, PT, R4, 0x20, RZ ;  /* 0x0000002004047810 */ /* 0x001fca0007f3e0ff */
[----:B------:R-:W-:Y:S02]  /*1000*/  IMAD.X R5, RZ, RZ, R5, P1 ;  /* 0x000000ffff057224 */ /* 0x000fe400008e0605 */
[----:B---3--:R-:W-:-:S05]  /*1010*/  FFMA R13, R12, R13, R21 ;  /* 0x0000000d0c0d7223 */ /* 0x008fca0000000015 */
[----:B------:R2:W-:Y:S02]  /*1020*/  STG.E desc[UR8][R2.64], R13 ;  /* 0x0000000d02007986 */ /* 0x0005e4000c101908 */
.L_x_4:
[----:B------:R-:W-:-:S04]  /*1030*/  UISETP.NE.U32.AND UP1, UPT, UR6, URZ, UPT ;  /* 0x000000ff0600728c */ /* 0x000fc8000bf25070 */
[----:B------:R-:W-:-:S09]  /*1040*/  UISETP.NE.OR.EX UP0, UPT, UR7, URZ, UP0, UP1 ;  /* 0x000000ff0700728c */ /* 0x000fd20008705710 */
[----:B------:R-:W-:Y:S05]  /*1050*/  BRA.U !UP0, `(.L_x_0) ;  /* 0x0000000108947547 */ /* 0x000fea000b800000 */
.L_x_1:
[----:B------:R-:W-:Y:S02]  /*1060*/  USHF.L.U64.HI UR10, UR18, 0x2, UR5 ;  /* 0x00000002120a7899 */ /* 0x000fe40008010205 */
[----:B------:R-:W-:-:S12]  /*1070*/  USHF.L.U64.HI UR11, UR18, 0x3, UR5 ;  /* 0x00000003120b7899 */ /* 0x000fd80008010205 */
.L_x_5:
[----:B---3--:R-:W3:Y:S04]  /*1080*/  LDG.E R12, desc[UR8][R4.64+-0x8] ;  /* 0xfffff808040c7981 */ /* 0x008ee8000c1e1900 */
[----:B------:R-:W3:Y:S01]  /*1090*/  LDG.E R16, desc[UR8][R10.64] ;  /* 0x000000080a107981 */ /* 0x000ee2000c1e1900 */
[----:B------:R-:W-:-:S05]  /*10a0*/  IMAD.U32 R15, RZ, RZ, UR18 ;  /* 0x00000012ff0f7e24 */ /* 0x000fca000f8e00ff */
[----:B------:R-:W-:-:S04]  /*10b0*/  LEA R14, P0, R15, R10, 0x2 ;  /* 0x0000000a0f0e7211 */ /* 0x000fc800078010ff */
[----:B------:R-:W-:Y:S01]  /*10c0*/  IADD3.X R15, PT, PT, R11, UR10, RZ, P0, !PT ;  /* 0x0000000a0b0f7c10 */ /* 0x000fe200087fe4ff */
[----:B---3--:R-:W-:-:S05]  /*10d0*/  FFMA R17, R12, R16, R13 ;  /* 0x000000100c117223 */ /* 0x008fca000000000d */
[----:B------:R1:W-:Y:S04]  /*10e0*/  STG.E desc[UR8][R2.64], R17 ;  /* 0x0000001102007986 */ /* 0x0003e8000c101908 */
[----:B------:R-:W3:Y:S04]  /*10f0*/  LDG.E R14, desc[UR8][R14.64] ;  /* 0x000000080e0e7981 */ /* 0x000ee8000c1e1900 */
[----:B------:R-:W3:Y:S01]  /*1100*/  LDG.E R16, desc[UR8][R4.64+-0x4] ;  /* 0xfffffc0804107981 */ /* 0x000ee2000c1e1900 */
[----:B0-2---:R-:W-:-:S04]  /*1110*/  MOV R13, UR18 ;  /* 0x00000012000d7c02 */ /* 0x005fc80008000f00 */
[----:B------:R-:W-:-:S04]  /*1120*/  LEA R12, P0, R13, R10, 0x3 ;  /* 0x0000000a0d0c7211 */ /* 0x000fc800078018ff */
[----:B------:R-:W-:Y:S01]  /*1130*/  IADD3.X R13, PT, PT, R11, UR11, RZ, P0, !PT ;  /* 0x0000000b0b0d7c10 */ /* 0x000fe200087fe4ff */
[----:B---3--:R-:W-:-:S05]  /*1140*/  FFMA R19, R16, R14, R17 ;  /* 0x0000000e10137223 */ /* 0x008fca0000000011 */
[----:B------:R3:W-:Y:S04]  /*1150*/  STG.E desc[UR8][R2.64], R19 ;  /* 0x0000001302007986 */ /* 0x0007e8000c101908 */
[----:B------:R-:W1:Y:S04]  /*1160*/  LDG.E R12, desc[UR8][R12.64] ;  /* 0x000000080c0c7981 */ /* 0x000e68000c1e1900 */
[----:B------:R-:W1:Y:S01]  /*1170*/  LDG.E R16, desc[UR8][R4.64] ;  /* 0x0000000804107981 */ /* 0x000e62000c1e1900 */
[----:B------:R-:W-:Y:S01]  /*1180*/  IMAD.U32 R21, RZ, RZ, UR18 ;  /* 0x00000012ff157e24 */ /* 0x000fe2000f8e00ff */
[----:B------:R-:W-:-:S03]  /*1190*/  UIMAD UR12, UR5, 0xc, URZ ;  /* 0x0000000c050c78a4 */ /* 0x000fc6000f8e02ff */
        /* <DEDUP_REMOVED lines=10> */
[----:B------:R-:W-:Y:S01]  /*1240*/  UISETP.NE.U32.AND UP0, UPT, UR6, URZ, UPT ;  /* 0x000000ff0600728c */ /* 0x000fe2000bf05070 */
[----:B0-----:R-:W-:-:S03]  /*1250*/  IADD3 R4, P0, PT, R4, 0x10, RZ ;  /* 0x0000001004047810 */ /* 0x001fc60007f1e0ff */
[----:B------:R-:W-:Y:S01]  /*1260*/  UISETP.NE.AND.EX UP0, UPT, UR7, URZ, UPT, UP0 ;  /* 0x000000ff0700728c */ /* 0x000fe2000bf05300 */
[----:B------:R-:W-:Y:S01]  /*1270*/  IADD3.X R5, PT, PT, RZ, R5, RZ, P0, !PT ;  /* 0x00000005ff057210 */ /* 0x000fe200007fe4ff */
[----:B--2---:R-:W-:-:S05]  /*1280*/  FFMA R13, R16, R14, R17 ;  /* 0x0000000e100d7223 */ /* 0x004fca0000000011 */
[----:B------:R3:W-:Y:S02]  /*1290*/  STG.E desc[UR8][R2.64], R13 ;  /* 0x0000000d02007986 */ /* 0x0007e4000c101908 */
[----:B------:R-:W-:Y:S05]  /*12a0*/  BRA.U UP0, `(.L_x_5) ;  /* 0xfffffffd00747547 */ /* 0x000fea000b83ffff */
.L_x_0:
[----:B------:R-:W-:-:S04]  /*12b0*/  ISETP.NE.U32.AND P0, PT, RZ, UR16, PT ;  /* 0x00000010ff007c0c */ /* 0x000fc8000bf05070 */
[----:B------:R-:W-:-:S13]  /*12c0*/  ISETP.NE.AND.EX P0, PT, RZ, UR4, PT, P0 ;  /* 0x00000004ff007c0c */ /* 0x000fda000bf05300 */
[----:B------:R-:W-:Y:S05]  /*12d0*/  @!P0 EXIT ;  /* 0x000000000000894d */ /* 0x000fea0003800000 */
[----:B------:R-:W1:Y:S01]  /*12e0*/  LDCU.128 UR12, c[0x0][0x380] ;  /* 0x00007000ff0c77ac */ /* 0x000e620008000c00 */
[--C-:B------:R-:W-:Y:S01]  /*12f0*/  SHF.R.S32.HI R5, RZ, 0x1f, R0.reuse ;  /* 0x0000001fff057819 */ /* 0x100fe20000011400 */
[----:B------:R-:W-:Y:S01]  /*1300*/  IMAD R11, R8, UR18, RZ ;  /* 0x00000012080b7c24 */ /* 0x000fe2000f8e02ff */
[----:B------:R-:W-:Y:S01]  /*1310*/  IADD3 R7, P0, PT, R7, R6, RZ ;  /* 0x0000000607077210 */ /* 0x000fe20007f1e0ff */
[----:B------:R-:W-:Y:S02]  /*1320*/  IMAD.MOV.U32 R4, RZ, RZ, R0 ;  /* 0x000000ffff047224 */ /* 0x000fe400078e0000 */
[C---:B------:R-:W-:Y:S01]  /*1330*/  IMAD R11, R6.reuse, UR5, R11 ;  /* 0x00000005060b7c24 */ /* 0x040fe2000f8e020b */
[----:B------:R-:W-:Y:S02]  /*1340*/  USHF.L.U64.HI UR5, UR18, 0x2, UR5 ;  /* 0x0000000212057899 */ /* 0x000fe40008010205 */
[----:B------:R-:W-:-:S04]  /*1350*/  IMAD.WIDE.U32 R4, R6, UR18, R4 ;  /* 0x0000001206047c25 */ /* 0x000fc8000f8e0004 */
[----:B------:R-:W-:Y:S01]  /*1360*/  IMAD.X R0, R9, 0x1, R8, P0 ;  /* 0x0000000109007824 */ /* 0x000fe200000e0608 */
[----:B------:R-:W-:Y:S02]  /*1370*/  IADD3 R11, PT, PT, R5, R11, RZ ;  /* 0x0000000b050b7210 */ /* 0x000fe40007ffe0ff */
[C---:B-1----:R-:W-:Y:S02]  /*1380*/  LEA R8, P1, R7.reuse, UR12, 0x2 ;  /* 0x0000000c07087c11 */ /* 0x042fe4000f8210ff */
[C---:B------:R-:W-:Y:S02]  /*1390*/  LEA R9, P0, R4.reuse, UR14, 0x2 ;  /* 0x0000000e04097c11 */ /* 0x040fe4000f8010ff */
[----:B------:R-:W-:Y:S02]  /*13a0*/  LEA.HI.X R5, R7, UR13, R0, 0x2, P1 ;  /* 0x0000000d07057c11 */ /* 0x000fe400088f1400 */
[----:B------:R-:W-:-:S09]  /*13b0*/  LEA.HI.X R7, R4, UR15, R11, 0x2, P0 ;  /* 0x0000000f04077c11 */ /* 0x000fd200080f140b */
.L_x_6:
[----:B------:R-:W-:Y:S02]  /*13c0*/  IMAD.MOV.U32 R6, RZ, RZ, R9 ;  /* 0x000000ffff067224 */ /* 0x000fe400078e0009 */
[----:B------:R-:W-:-:S04]  /*13d0*/  IMAD.MOV.U32 R4, RZ, RZ, R8 ;  /* 0x000000ffff047224 */ /* 0x000fc800078e0008 */
[----:B------:R-:W0:Y:S04]  /*13e0*/  LDG.E R6, desc[UR8][R6.64] ;  /* 0x0000000806067981 */ /* 0x000e28000c1e1900 */
[----:B-1----:R1:W0:Y:S01]  /*13f0*/  LDG.E R0, desc[UR8][R4.64] ;  /* 0x0000000804007981 */ /* 0x002222000c1e1900 */
[----:B------:R-:W-:-:S04]  /*1400*/  UIADD3 UR16, UP0, UPT, UR16, -0x1, URZ ;  /* 0xffffffff10107890 */ /* 0x000fc8000ff1e0ff */
[----:B------:R-:W-:Y:S02]  /*1410*/  UIADD3.X UR4, UPT, UPT, UR4, -0x1, URZ, UP0, !UPT ;  /* 0xffffffff04047890 */ /* 0x000fe400087fe4ff */
[----:B------:R-:W-:-:S04]  /*1420*/  UISETP.NE.U32.AND UP0, UPT, UR16, URZ, UPT ;  /* 0x000000ff1000728c */ /* 0x000fc8000bf05070 */
[----:B------:R-:W-:Y:S01]  /*1430*/  UISETP.NE.AND.EX UP0, UPT, UR4, URZ, UPT, UP0 ;  /* 0x000000ff0400728c */ /* 0x000fe2000bf05300 */
[----:B------:R-:W-:-:S05]  /*1440*/  IADD3 R8, P1, PT, R8, 0x4, RZ ;  /* 0x0000000408087810 */ /* 0x000fca0007f3e0ff */
[----:B-1----:R-:W-:Y:S02]  /*1450*/  IMAD.X R5, RZ, RZ, R5, P1 ;  /* 0x000000ffff057224 */ /* 0x002fe400008e0605 */
[----:B0-23--:R-:W-:-:S05]  /*1460*/  FFMA R13, R0, R6, R13 ;  /* 0x00000006000d7223 */ /* 0x00dfca000000000d */
[----:B------:R1:W-:Y:S01]  /*1470*/  STG.E desc[UR8][R2.64], R13 ;  /* 0x0000000d02007986 */ /* 0x0003e2000c101908 */
[----:B------:R-:W-:-:S04]  /*1480*/  MOV R0, UR18 ;  /* 0x0000001200007c02 */ /* 0x000fc80008000f00 */
[----:B------:R-:W-:-:S04]  /*1490*/  LEA R9, P0, R0, R9, 0x2 ;  /* 0x0000000900097211 */ /* 0x000fc800078010ff */
[----:B------:R-:W-:Y:S01]  /*14a0*/  IADD3.X R7, PT, PT, R7, UR5, RZ, P0, !PT ;  /* 0x0000000507077c10 */ /* 0x000fe200087fe4ff */
[----:B------:R-:W-:Y:S08]  /*14b0*/  BRA.U UP0, `(.L_x_6) ;  /* 0xfffffffd00c07547 */ /* 0x000ff0000b83ffff */
[----:B------:R-:W-:Y:S05]  /*14c0*/  EXIT ;  /* 0x000000000000794d */ /* 0x000fea0003800000 */
.L_x_7:
[----:B------:R-:W-:-:S00]  /*14d0*/  BRA `(.L_x_7) ;  /* 0xfffffffc00fc7947 */ /* 0x000fc0000383ffff */
[----:B------:R-:W-:-:S00]  /*14e0*/  NOP ;  /* 0x0000000000007918 */ /* 0x000fc00000000000 */
        /* <DEDUP_REMOVED lines=9> */
.L_x_8:


//--------------------- .nv.shared.reserved.0     --------------------------
	.section	.nv.shared.reserved.0,"aw",@nobits
	.weak		__nv_reservedSMEM_offset_0_alias
	.size		__nv_reservedSMEM_offset_0_alias, 0, 64
	.other		__nv_reservedSMEM_offset_0_alias,@"STO_CUDA_RESERVED_SHARED STV_DEFAULT"
__nv_reservedSMEM_offset_0_alias:
	.zero		0
	.zero		64


//--------------------- .nv.constant0._Z13gemm_baselinePfS_S_i --------------------------
	.section	.nv.constant0._Z13gemm_baselinePfS_S_i,"a",@progbits
	.sectionflags	@""
	.align	4
.nv.constant0._Z13gemm_baselinePfS_S_i:
	.zero		924


//--------------------- SYMBOLS --------------------------

	.type		.nv.reservedSmem.offset0,@object
	.size		.nv.reservedSmem.offset0,0x4
